//
// Generated by NVIDIA NVVM Compiler
//
// Compiler Build ID: CL-36424714
// Cuda compilation tools, release 13.0, V13.0.88
// Based on NVVM 20.0.0
//

.version 9.0
.target sm_100
.address_size 64

	// .globl	_Z20trans_inplace_kernelPdi

.visible .entry _Z20trans_inplace_kernelPdi(
	.param .u64 .ptr .align 1 _Z20trans_inplace_kernelPdi_param_0,
	.param .u32 _Z20trans_inplace_kernelPdi_param_1
)
{
	.reg .pred 	%p<5>;
	.reg .b32 	%r<23>;
	.reg .b64 	%rd<7>;
	.reg .b64 	%fd<4>;

	ld.param.u64 	%rd2, [_Z20trans_inplace_kernelPdi_param_0];
	ld.param.u32 	%r11, [_Z20trans_inplace_kernelPdi_param_1];
	mov.u32 	%r12, %ctaid.x;
	mov.u32 	%r1, %ntid.x;
	mov.u32 	%r13, %tid.x;
	mad.lo.s32 	%r21, %r12, %r1, %r13;
	setp.ge.s32 	%p1, %r21, %r11;
	@%p1 bra 	$L__BB0_6;
	cvta.to.global.u64 	%rd1, %rd2;
	mov.u32 	%r14, %ctaid.y;
	mov.u32 	%r15, %ntid.y;
	mov.u32 	%r16, %tid.y;
	mad.lo.s32 	%r3, %r14, %r15, %r16;
	mov.u32 	%r17, %nctaid.y;
	mul.lo.s32 	%r4, %r15, %r17;
	mov.u32 	%r18, %nctaid.x;
	mul.lo.s32 	%r5, %r1, %r18;
$L__BB0_2:
	setp.gt.s32 	%p2, %r3, %r21;
	@%p2 bra 	$L__BB0_5;
	mul.lo.s32 	%r7, %r21, %r11;
	mov.u32 	%r22, %r3;
$L__BB0_4:
	add.s32 	%r19, %r22, %r7;
	mul.wide.s32 	%rd3, %r19, 8;
	add.s64 	%rd4, %rd1, %rd3;
	ld.global.f64 	%fd1, [%rd4];
	mad.lo.s32 	%r20, %r22, %r11, %r21;
	mul.wide.s32 	%rd5, %r20, 8;
	add.s64 	%rd6, %rd1, %rd5;
	ld.global.f64 	%fd2, [%rd6];
	add.f64 	%fd3, %fd1, %fd2;
	st.global.f64 	[%rd6], %fd3;
	st.global.f64 	[%rd4], %fd3;
	add.s32 	%r22, %r22, %r4;
	setp.le.s32 	%p3, %r22, %r21;
	@%p3 bra 	$L__BB0_4;
$L__BB0_5:
	add.s32 	%r21, %r21, %r5;
	setp.lt.s32 	%p4, %r21, %r11;
	@%p4 bra 	$L__BB0_2;
$L__BB0_6:
	ret;

}


// ===== COMPILED SASS (sm_100) =====

	.target	sm_100

	.elftype	@"ET_EXEC"


//--------------------- .note.nv.tkinfo           --------------------------
	.section	.note.nv.tkinfo,"",@"SHT_NOTE"
	.sectionflags	@"SHF_NOTE_NV_TKINFO"
	.tkinfo
        /*0018*/ 	.word	0x00000002
        /*0030*/ 	.string	""
        /*0030*/ 	.string	"ptxas"
        /*0030*/ 	.string	"Cuda compilation tools, release 13.0, V13.0.88"
        /*0030*/ 	.string	"Build cuda_13.0.r13.0/compiler.36424714_0"
        /*0030*/ 	.string	"-arch sm_100 -m 64 "



//--------------------- .note.nv.cuinfo           --------------------------
	.section	.note.nv.cuinfo,"",@"SHT_NOTE"
	.sectionflags	@"SHF_NOTE_NV_CUINFO"
        /*0018*/ 	.short	0x0002
        /*001a*/ 	.short	0x0064
        /*001c*/ 	.short	0x0082
	.zero		2


//--------------------- .nv.info                  --------------------------
	.section	.nv.info,"",@"SHT_CUDA_INFO"
	.align	4


	//----- nvinfo : EIATTR_REGCOUNT
	.align		4
        /*0000*/ 	.byte	0x04, 0x2f
        /*0002*/ 	.short	(.L_1 - .L_0)
	.align		4
.L_0:
        /*0004*/ 	.word	index@(_Z20trans_inplace_kernelPdi)
        /*0008*/ 	.word	0x00000014


	//----- nvinfo : EIATTR_FRAME_SIZE
	.align		4
.L_1:
        /*000c*/ 	.byte	0x04, 0x11
        /*000e*/ 	.short	(.L_3 - .L_2)
	.align		4
.L_2:
        /*0010*/ 	.word	index@(_Z20trans_inplace_kernelPdi)
        /*0014*/ 	.word	0x00000000


	//----- nvinfo : EIATTR_MIN_STACK_SIZE
	.align		4
.L_3:
        /*0018*/ 	.byte	0x04, 0x12
        /*001a*/ 	.short	(.L_5 - .L_4)
	.align		4
.L_4:
        /*001c*/ 	.word	index@(_Z20trans_inplace_kernelPdi)
        /*0020*/ 	.word	0x00000000
.L_5:


//--------------------- .nv.compat                --------------------------
	.section	.nv.compat,"",@"SHT_CUDA_COMPAT_INFO"
	.align	4
        /*0000*/ 	.byte	0x02, 0x09, 0x00, 0x00, 0x02, 0x02, 0x01, 0x00, 0x02, 0x05, 0x05, 0x00, 0x03, 0x07, 0x01, 0x01
        /*0010*/ 	.byte	0x02, 0x03, 0x00, 0x00, 0x02, 0x06, 0x01, 0x00, 0x04, 0x0b, 0x08, 0x00, 0x01, 0x00, 0x00, 0x00
        /*0020*/ 	.byte	0x00, 0x00, 0x00, 0x00


//--------------------- .nv.info._Z20trans_inplace_kernelPdi --------------------------
	.section	.nv.info._Z20trans_inplace_kernelPdi,"",@"SHT_CUDA_INFO"
	.sectionflags	@""
	.align	4


	//----- nvinfo : EIATTR_CUDA_API_VERSION
	.align		4
        /*0000*/ 	.byte	0x04, 0x37
        /*0002*/ 	.short	(.L_7 - .L_6)
.L_6:
        /*0004*/ 	.word	0x00000082


	//----- nvinfo : EIATTR_KPARAM_INFO
	.align		4
.L_7:
        /*0008*/ 	.byte	0x04, 0x17
        /*000a*/ 	.short	(.L_9 - .L_8)
.L_8:
        /*000c*/ 	.word	0x00000000
        /*0010*/ 	.short	0x0001
        /*0012*/ 	.short	0x0008
        /*0014*/ 	.byte	0x00, 0xf0, 0x11, 0x00


	//----- nvinfo : EIATTR_KPARAM_INFO
	.align		4
.L_9:
        /*0018*/ 	.byte	0x04, 0x17
        /*001a*/ 	.short	(.L_11 - .L_10)
.L_10:
        /*001c*/ 	.word	0x00000000
        /*0020*/ 	.short	0x0000
        /*0022*/ 	.short	0x0000
        /*0024*/ 	.byte	0x00, 0xf5, 0x21, 0x00


	//----- nvinfo : EIATTR_SPARSE_MMA_MASK
	.align		4
.L_11:
        /*0028*/ 	.byte	0x03, 0x50
        /*002a*/ 	.short	0x0000


	//----- nvinfo : EIATTR_MAXREG_COUNT
	.align		4
        /*002c*/ 	.byte	0x03, 0x1b
        /*002e*/ 	.short	0x00ff


	//----- nvinfo : EIATTR_MERCURY_ISA_VERSION
	.align		4
        /*0030*/ 	.byte	0x03, 0x5f
        /*0032*/ 	.short	0x0101


	//----- nvinfo : EIATTR_VRC_CTA_INIT_COUNT
	.align		4
        /*0034*/ 	.byte	0x02, 0x4a
	.zero		1
	.zero		1


	//----- nvinfo : EIATTR_EXIT_INSTR_OFFSETS
	.align		4
        /*0038*/ 	.byte	0x04, 0x1c
        /*003a*/ 	.short	(.L_13 - .L_12)


	//   ....[0]....
.L_12:
        /*003c*/ 	.word	0x00000070


	//   ....[1]....
        /*0040*/ 	.word	0x00000280


	//----- nvinfo : EIATTR_CRS_STACK_SIZE
	.align		4
.L_13:
        /*0044*/ 	.byte	0x04, 0x1e
        /*0046*/ 	.short	(.L_15 - .L_14)
.L_14:
        /*0048*/ 	.word	0x00000000


	//----- nvinfo : EIATTR_CBANK_PARAM_SIZE
	.align		4
.L_15:
        /*004c*/ 	.byte	0x03, 0x19
        /*004e*/ 	.short	0x000c


	//----- nvinfo : EIATTR_PARAM_CBANK
	.align		4
        /*0050*/ 	.byte	0x04, 0x0a
        /*0052*/ 	.short	(.L_17 - .L_16)
	.align		4
.L_16:
        /*0054*/ 	.word	index@(.nv.constant0._Z20trans_inplace_kernelPdi)
        /*0058*/ 	.short	0x0380
        /*005a*/ 	.short	0x000c


	//----- nvinfo : EIATTR_SW_WAR
	.align		4
.L_17:
        /*005c*/ 	.byte	0x04, 0x36
        /*005e*/ 	.short	(.L_19 - .L_18)
.L_18:
        /*0060*/ 	.word	0x00000008
.L_19:


//--------------------- .nv.callgraph             --------------------------
	.section	.nv.callgraph,"",@"SHT_CUDA_CALLGRAPH"
	.align	4
	.sectionentsize	8
	.align		4
        /*0000*/ 	.word	0x00000000
	.align		4
        /*0004*/ 	.word	0xffffffff
	.align		4
        /*0008*/ 	.word	0x00000000
	.align		4
        /*000c*/ 	.word	0xfffffffe
	.align		4
        /*0010*/ 	.word	0x00000000
	.align		4
        /*0014*/ 	.word	0xfffffffd
	.align		4
        /*0018*/ 	.word	0x00000000
	.align		4
        /*001c*/ 	.word	0xfffffffc


//--------------------- .text._Z20trans_inplace_kernelPdi --------------------------
	.section	.text._Z20trans_inplace_kernelPdi,"ax",@progbits
	.align	128
        .global         _Z20trans_inplace_kernelPdi
        .type           _Z20trans_inplace_kernelPdi,@function
        .size           _Z20trans_inplace_kernelPdi,(.L_x_5 - _Z20trans_inplace_kernelPdi)
        .other          _Z20trans_inplace_kernelPdi,@"STO_CUDA_ENTRY STV_DEFAULT"
_Z20trans_inplace_kernelPdi:
.text._Z20trans_inplace_kernelPdi:
[----:B------:R-:W-:Y:S01]  /*0000*/  LDC R1, c[0x0][0x37c] ;  /* 0x0000df00ff017b82 */ /* 0x000fe20000000800 */
[----:B------:R-:W0:Y:S07]  /*0010*/  S2R R0, SR_TID.X ;  /* 0x0000000000007919 */ /* 0x000e2e0000002100 */
[----:B------:R-:W0:Y:S01]  /*0020*/  S2UR UR4, SR_CTAID.X ;  /* 0x00000000000479c3 */ /* 0x000e220000002500 */
[----:B------:R-:W1:Y:S07]  /*0030*/  LDCU UR5, c[0x0][0x388] ;  /* 0x00007100ff0577ac */ /* 0x000e6e0008000800 */
[----:B------:R-:W0:Y:S02]  /*0040*/  LDC R15, c[0x0][0x360] ;  /* 0x0000d800ff0f7b82 */ /* 0x000e240000000800 */
[----:B0-----:R-:W-:-:S05]  /*0050*/  IMAD R0, R15, UR4, R0 ;  /* 0x000000040f007c24 */ /* 0x001fca000f8e0200 */
[----:B-1----:R-:W-:-:S13]  /*0060*/  ISETP.GE.AND P0, PT, R0, UR5, PT ;  /* 0x0000000500007c0c */ /* 0x002fda000bf06270 */
[----:B------:R-:W-:Y:S05]  /*0070*/  @P0 EXIT ;  /* 0x000000000000094d */ /* 0x000fea0003800000 */
[----:B------:R-:W0:Y:S01]  /*0080*/  S2R R13, SR_TID.Y ;  /* 0x00000000000d7919 */ /* 0x000e220000002200 */
[----:B------:R-:W0:Y:S01]  /*0090*/  S2UR UR4, SR_CTAID.Y ;  /* 0x00000000000479c3 */ /* 0x000e220000002600 */
[----:B------:R-:W1:Y:S01]  /*00a0*/  LDCU.64 UR8, c[0x0][0x358] ;  /* 0x00006b00ff0877ac */ /* 0x000e620008000a00 */
[----:B------:R-:W2:Y:S06]  /*00b0*/  LDCU UR7, c[0x0][0x388] ;  /* 0x00007100ff0777ac */ /* 0x000eac0008000800 */
[----:B------:R-:W0:Y:S01]  /*00c0*/  LDC R12, c[0x0][0x364] ;  /* 0x0000d900ff0c7b82 */ /* 0x000e220000000800 */
[----:B------:R-:W3:Y:S01]  /*00d0*/  LDCU UR5, c[0x0][0x374] ;  /* 0x00006e80ff0577ac */ /* 0x000ee20008000800 */
[----:B------:R-:W4:Y:S02]  /*00e0*/  LDCU UR6, c[0x0][0x370] ;  /* 0x00006e00ff0677ac */ /* 0x000f240008000800 */
[----:B----4-:R-:W-:-:S02]  /*00f0*/  IMAD R15, R15, UR6, RZ ;  /* 0x000000060f0f7c24 */ /* 0x010fc4000f8e02ff */
[C---:B0-----:R-:W-:Y:S02]  /*0100*/  IMAD R13, R12.reuse, UR4, R13 ;  /* 0x000000040c0d7c24 */ /* 0x041fe4000f8e020d */
[----:B-123--:R-:W-:-:S07]  /*0110*/  IMAD R12, R12, UR5, RZ ;  /* 0x000000050c0c7c24 */ /* 0x00efce000f8e02ff */
.L_x_3:
[----:B------:R-:W-:Y:S01]  /*0120*/  ISETP.GT.AND P0, PT, R13, R0, PT ;  /* 0x000000000d00720c */ /* 0x000fe20003f04270 */
[----:B------:R-:W-:-:S12]  /*0130*/  BSSY.RECONVERGENT B0, `(.L_x_0) ;  /* 0x0000010000007945 */ /* 0x000fd80003800200 */
[----:B-1----:R-:W-:Y:S05]  /*0140*/  @P0 BRA `(.L_x_1) ;  /* 0x0000000000380947 */ /* 0x002fea0003800000 */
[----:B------:R-:W0:Y:S01]  /*0150*/  LDC.64 R10, c[0x0][0x380] ;  /* 0x0000e000ff0a7b82 */ /* 0x000e220000000a00 */
[----:B------:R-:W-:-:S07]  /*0160*/  MOV R17, R13 ;  /* 0x0000000d00117202 */ /* 0x000fce0000000f00 */
.L_x_2:
[----:B-1----:R-:W-:Y:S02]  /*0170*/  IMAD R3, R0, UR7, R17 ;  /* 0x0000000700037c24 */ /* 0x002fe4000f8e0211 */
[----:B------:R-:W-:Y:S02]  /*0180*/  IMAD R7, R17, UR7, R0 ;  /* 0x0000000711077c24 */ /* 0x000fe4000f8e0200 */
[----:B0-----:R-:W-:-:S04]  /*0190*/  IMAD.WIDE R2, R3, 0x8, R10 ;  /* 0x0000000803027825 */ /* 0x001fc800078e020a */
[----:B------:R-:W-:Y:S01]  /*01a0*/  IMAD.WIDE R6, R7, 0x8, R10 ;  /* 0x0000000807067825 */ /* 0x000fe200078e020a */
[----:B------:R-:W2:Y:S04]  /*01b0*/  LDG.E.64 R4, desc[UR8][R2.64] ;  /* 0x0000000802047981 */ /* 0x000ea8000c1e1b00 */
[----:B------:R-:W2:Y:S01]  /*01c0*/  LDG.E.64 R8, desc[UR8][R6.64] ;  /* 0x0000000806087981 */ /* 0x000ea2000c1e1b00 */
[----:B------:R-:W-:-:S04]  /*01d0*/  IADD3 R17, PT, PT, R12, R17, RZ ;  /* 0x000000110c117210 */ /* 0x000fc80007ffe0ff */
[----:B------:R-:W-:Y:S01]  /*01e0*/  ISETP.GT.AND P0, PT, R17, R0, PT ;  /* 0x000000001100720c */ /* 0x000fe20003f04270 */
[----:B--2---:R-:W-:-:S07]  /*01f0*/  DADD R4, R4, R8 ;  /* 0x0000000004047229 */ /* 0x004fce0000000008 */
[----:B------:R1:W-:Y:S04]  /*0200*/  STG.E.64 desc[UR8][R6.64], R4 ;  /* 0x0000000406007986 */ /* 0x0003e8000c101b08 */
[----:B------:R1:W-:Y:S01]  /*0210*/  STG.E.64 desc[UR8][R2.64], R4 ;  /* 0x0000000402007986 */ /* 0x0003e2000c101b08 */
[----:B------:R-:W-:Y:S05]  /*0220*/  @!P0 BRA `(.L_x_2) ;  /* 0xfffffffc00d08947 */ /* 0x000fea000383ffff */
.L_x_1:
[----:B------:R-:W-:Y:S05]  /*0230*/  BSYNC.RECONVERGENT B0 ;  /* 0x0000000000007941 */ /* 0x000fea0003800200 */
.L_x_0:
[----:B------:R-:W0:Y:S01]  /*0240*/  LDCU UR4, c[0x0][0x388] ;  /* 0x00007100ff0477ac */ /* 0x000e220008000800 */
[----:B------:R-:W-:-:S04]  /*0250*/  IADD3 R0, PT, PT, R15, R0, RZ ;  /* 0x000000000f007210 */ /* 0x000fc80007ffe0ff */
[----:B0-----:R-:W-:-:S13]  /*0260*/  ISETP.GE.AND P0, PT, R0, UR4, PT ;  /* 0x0000000400007c0c */ /* 0x001fda000bf06270 */
[----:B------:R-:W-:Y:S05]  /*0270*/  @!P0 BRA `(.L_x_3) ;  /* 0xfffffffc00a88947 */ /* 0x000fea000383ffff */
[----:B------:R-:W-:Y:S05]  /*0280*/  EXIT ;  /* 0x000000000000794d */ /* 0x000fea0003800000 */
.L_x_4:
[----:B------:R-:W-:-:S00]  /*0290*/  BRA `(.L_x_4) ;  /* 0xfffffffc00fc7947 */ /* 0x000fc0000383ffff */
[----:B------:R-:W-:-:S00]  /*02a0*/  NOP ;  /* 0x0000000000007918 */ /* 0x000fc00000000000 */
        /* <DEDUP_REMOVED lines=13> */
.L_x_5:


//--------------------- .nv.shared.reserved.0     --------------------------
	.section	.nv.shared.reserved.0,"aw",@nobits
	.weak		__nv_reservedSMEM_offset_0_alias
	.size		__nv_reservedSMEM_offset_0_alias, 0, 64
	.other		__nv_reservedSMEM_offset_0_alias,@"STO_CUDA_RESERVED_SHARED STV_DEFAULT"
__nv_reservedSMEM_offset_0_alias:
	.zero		0
	.zero		64


//--------------------- .nv.constant0._Z20trans_inplace_kernelPdi --------------------------
	.section	.nv.constant0._Z20trans_inplace_kernelPdi,"a",@progbits
	.sectionflags	@""
	.align	4
.nv.constant0._Z20trans_inplace_kernelPdi:
	.zero		908


//--------------------- SYMBOLS --------------------------

	.type		.nv.reservedSmem.offset0,@object
	.size		.nv.reservedSmem.offset0,0x4
